	.headerflags	@"EF_CUDA_TEXMODE_UNIFIED EF_CUDA_64BIT_ADDRESS EF_CUDA_ACCELERATORS EF_CUDA_SM90 EF_CUDA_VIRTUAL_SM(EF_CUDA_SM90)"
	.elftype	@"ET_EXEC"


//--------------------- .nv.info                  --------------------------
	.section	.nv.info,"",@"SHT_CUDA_INFO"
	.align	4


	//----- nvinfo : EIATTR_REGCOUNT
	.align		4
        /*0000*/ 	.byte	0x04, 0x2f
        /*0002*/ 	.short	(.L_1 - .L_0)
	.align		4
.L_0:
        /*0004*/ 	.word	index@(triton_poi_fused_clone_4)
        /*0008*/ 	.word	0x0000000e


	//----- nvinfo : EIATTR_MIN_STACK_SIZE
	.align		4
.L_1:
        /*000c*/ 	.byte	0x04, 0x12
        /*000e*/ 	.short	(.L_3 - .L_2)
	.align		4
.L_2:
        /*0010*/ 	.word	index@(triton_poi_fused_clone_4)
        /*0014*/ 	.word	0x00000000


	//----- nvinfo : EIATTR_FRAME_SIZE
	.align		4
.L_3:
        /*0018*/ 	.byte	0x04, 0x11
        /*001a*/ 	.short	(.L_5 - .L_4)
	.align		4
.L_4:
        /*001c*/ 	.word	index@(triton_poi_fused_clone_4)
        /*0020*/ 	.word	0x00000000


	//----- nvinfo : EIATTR_MIN_STACK_SIZE
	.align		4
.L_5:
        /*0024*/ 	.byte	0x04, 0x12
        /*0026*/ 	.short	(.L_7 - .L_6)
	.align		4
.L_6:
        /*0028*/ 	.word	index@(triton_poi_fused_clone_4)
        /*002c*/ 	.word	0x00000000
.L_7:


//--------------------- .nv.info.triton_poi_fused_clone_4 --------------------------
	.section	.nv.info.triton_poi_fused_clone_4,"",@"SHT_CUDA_INFO"
	.sectionflags	@""
	.align	4


	//----- nvinfo : EIATTR_CUDA_API_VERSION
	.align		4
        /*0000*/ 	.byte	0x04, 0x37
        /*0002*/ 	.short	(.L_9 - .L_8)
.L_8:
        /*0004*/ 	.word	0x0000007c


	//----- nvinfo : EIATTR_KPARAM_INFO
	.align		4
.L_9:
        /*0008*/ 	.byte	0x04, 0x17
        /*000a*/ 	.short	(.L_11 - .L_10)
.L_10:
        /*000c*/ 	.word	0x00000000
        /*0010*/ 	.short	0x0002
        /*0012*/ 	.short	0x0010
        /*0014*/ 	.byte	0x00, 0xf0, 0x11, 0x00


	//----- nvinfo : EIATTR_KPARAM_INFO
	.align		4
.L_11:
        /*0018*/ 	.byte	0x04, 0x17
        /*001a*/ 	.short	(.L_13 - .L_12)
.L_12:
        /*001c*/ 	.word	0x00000000
        /*0020*/ 	.short	0x0001
        /*0022*/ 	.short	0x0008
        /*0024*/ 	.byte	0x00, 0xf4, 0x21, 0x00


	//----- nvinfo : EIATTR_KPARAM_INFO
	.align		4
.L_13:
        /*0028*/ 	.byte	0x04, 0x17
        /*002a*/ 	.short	(.L_15 - .L_14)
.L_14:
        /*002c*/ 	.word	0x00000000
        /*0030*/ 	.short	0x0000
        /*0032*/ 	.short	0x0000
        /*0034*/ 	.byte	0x00, 0xf4, 0x21, 0x00


	//----- nvinfo : EIATTR_SPARSE_MMA_MASK
	.align		4
.L_15:
        /*0038*/ 	.byte	0x03, 0x50
        /*003a*/ 	.short	0x0000


	//----- nvinfo : EIATTR_MAXREG_COUNT
	.align		4
        /*003c*/ 	.byte	0x03, 0x1b
        /*003e*/ 	.short	0x00ff


	//----- nvinfo : EIATTR_EXIT_INSTR_OFFSETS
	.align		4
        /*0040*/ 	.byte	0x04, 0x1c
        /*0042*/ 	.short	(.L_17 - .L_16)


	//   ....[0]....
.L_16:
        /*0044*/ 	.word	0x000001d0


	//   ....[1]....
        /*0048*/ 	.word	0x000001f0


	//----- nvinfo : EIATTR_REQNTID
	.align		4
.L_17:
        /*004c*/ 	.byte	0x04, 0x10
        /*004e*/ 	.short	(.L_19 - .L_18)
.L_18:
        /*0050*/ 	.word	0x00000020
        /*0054*/ 	.word	0x00000001
        /*0058*/ 	.word	0x00000001


	//----- nvinfo : EIATTR_CRS_STACK_SIZE
	.align		4
.L_19:
        /*005c*/ 	.byte	0x04, 0x1e
        /*005e*/ 	.short	(.L_21 - .L_20)
.L_20:
        /*0060*/ 	.word	0x00000000


	//----- nvinfo : EIATTR_CBANK_PARAM_SIZE
	.align		4
.L_21:
        /*0064*/ 	.byte	0x03, 0x19
        /*0066*/ 	.short	0x0014


	//----- nvinfo : EIATTR_PARAM_CBANK
	.align		4
        /*0068*/ 	.byte	0x04, 0x0a
        /*006a*/ 	.short	(.L_23 - .L_22)
	.align		4
.L_22:
        /*006c*/ 	.word	index@(.nv.constant0.triton_poi_fused_clone_4)
        /*0070*/ 	.short	0x0210
        /*0072*/ 	.short	0x0014


	//----- nvinfo : EIATTR_SW_WAR
	.align		4
.L_23:
        /*0074*/ 	.byte	0x04, 0x36
        /*0076*/ 	.short	(.L_25 - .L_24)
.L_24:
        /*0078*/ 	.word	0x00000008
.L_25:


//--------------------- .nv.callgraph             --------------------------
	.section	.nv.callgraph,"",@"SHT_CUDA_CALLGRAPH"
	.align	4
	.sectionentsize	8
	.align		4
        /*0000*/ 	.word	0x00000000
	.align		4
        /*0004*/ 	.word	0xffffffff
	.align		4
        /*0008*/ 	.word	0x00000000
	.align		4
        /*000c*/ 	.word	0xfffffffe
	.align		4
        /*0010*/ 	.word	0x00000000
	.align		4
        /*0014*/ 	.word	0xfffffffd
	.align		4
        /*0018*/ 	.word	0x00000000
	.align		4
        /*001c*/ 	.word	0xfffffffc


//--------------------- .text.triton_poi_fused_clone_4 --------------------------
	.section	.text.triton_poi_fused_clone_4,"ax",@progbits
	.align	128
        .global         triton_poi_fused_clone_4
        .type           triton_poi_fused_clone_4,@function
        .size           triton_poi_fused_clone_4,(.L_x_3 - triton_poi_fused_clone_4)
        .other          triton_poi_fused_clone_4,@"STO_CUDA_ENTRY STV_DEFAULT"
triton_poi_fused_clone_4:
.text.triton_poi_fused_clone_4:
[----:B------:R-:W0:Y:S02]  /*0000*/  LDC R1, c[0x0][0x28] ;  /* 0x00000a00ff017b82 */ /* 0x000e240000000800 */
[----:B------:R-:W1:Y:S01]  /*0010*/  S2R R0, SR_TID.X ;  /* 0x0000000000007919 */ /* 0x000e620000002100 */
[----:B------:R-:W2:Y:S01]  /*0020*/  LDC.64 R4, c[0x0][0x218] ;  /* 0x00008600ff047b82 */ /* 0x000ea20000000a00 */
[----:B------:R-:W-:Y:S01]  /*0030*/  ULDC.64 UR4, c[0x0][0x208] ;  /* 0x0000820000047ab9 */ /* 0x000fe20000000a00 */
[----:B------:R-:W-:Y:S01]  /*0040*/  BSSY B0, `(.L_x_0) ;  /* 0x0000018000007945 */ /* 0x000fe20003800000 */
[----:B------:R-:W3:Y:S05]  /*0050*/  S2R R7, SR_CTAID.X ;  /* 0x0000000000077919 */ /* 0x000eea0000002500 */
[----:B------:R-:W4:Y:S01]  /*0060*/  LDC.64 R2, c[0x0][0x210] ;  /* 0x00008400ff027b82 */ /* 0x000f220000000a00 */
[----:B-1----:R-:W-:-:S02]  /*0070*/  LOP3.LUT R0, R0, 0x1f, RZ, 0xc0, !PT ;  /* 0x0000001f00007812 */ /* 0x002fc400078ec0ff */
[----:B---3--:R-:W-:-:S03]  /*0080*/  SHF.R.S32.HI R6, RZ, 0x1a, R7 ;  /* 0x0000001aff067819 */ /* 0x008fc60000011407 */
[----:B------:R-:W-:Y:S01]  /*0090*/  IMAD R7, R7, 0x20, R0 ;  /* 0x0000002007077824 */ /* 0x000fe200078e0200 */
[----:B------:R-:W-:-:S03]  /*00a0*/  SGXT R6, R6, 0x1 ;  /* 0x000000010606781a */ /* 0x000fc60000000200 */
[C---:B--2---:R-:W-:Y:S01]  /*00b0*/  IMAD.WIDE R4, R7.reuse, 0x4, R4 ;  /* 0x0000000407047825 */ /* 0x044fe200078e0204 */
[CC--:B------:R-:W-:Y:S02]  /*00c0*/  LEA.HI R0, R7.reuse, R7.reuse, RZ, 0x1 ;  /* 0x0000000707007211 */ /* 0x0c0fe400078f08ff */
[----:B------:R-:W-:Y:S02]  /*00d0*/  LEA.HI R6, R6, R7, RZ, 0x2 ;  /* 0x0000000706067211 */ /* 0x000fe400078f10ff */
[----:B------:R-:W-:Y:S02]  /*00e0*/  SHF.R.S32.HI R9, RZ, 0x1, R0 ;  /* 0x00000001ff097819 */ /* 0x000fe40000011400 */
[----:B------:R-:W-:Y:S01]  /*00f0*/  ISETP.GE.AND P0, PT, R7, 0x20, PT ;  /* 0x000000200700780c */ /* 0x000fe20003f06270 */
[----:B------:R-:W-:Y:S01]  /*0100*/  IMAD.SHL.U32 R8, R6, 0x4, RZ ;  /* 0x0000000406087824 */ /* 0x000fe200078e00ff */
[C---:B------:R-:W-:Y:S02]  /*0110*/  LEA.HI R6, R0.reuse, R9, RZ, 0x1 ;  /* 0x0000000900067211 */ /* 0x040fe400078f08ff */
[----:B------:R-:W-:-:S02]  /*0120*/  LOP3.LUT R0, R0, 0xfffffffe, RZ, 0xc0, !PT ;  /* 0xfffffffe00007812 */ /* 0x000fc400078ec0ff */
[----:B------:R-:W-:Y:S02]  /*0130*/  LOP3.LUT R8, R8, 0xfffffff0, RZ, 0xc0, !PT ;  /* 0xfffffff008087812 */ /* 0x000fe400078ec0ff */
[----:B------:R-:W-:Y:S02]  /*0140*/  LOP3.LUT R6, R6, 0x3ffffffe, RZ, 0xc0, !PT ;  /* 0x3ffffffe06067812 */ /* 0x000fe400078ec0ff */
[----:B------:R-:W-:Y:S01]  /*0150*/  IADD3 R11, R8, R7, -R0 ;  /* 0x00000007080b7210 */ /* 0x000fe20007ffe800 */
[----:B------:R-:W-:Y:S02]  /*0160*/  IMAD.MOV.U32 R7, RZ, RZ, RZ ;  /* 0x000000ffff077224 */ /* 0x000fe400078e00ff */
[----:B------:R-:W-:-:S04]  /*0170*/  IMAD.IADD R6, R9, 0x1, -R6 ;  /* 0x0000000109067824 */ /* 0x000fc800078e0a06 */
[----:B------:R-:W-:-:S04]  /*0180*/  IMAD R11, R6, 0x4, R11 ;  /* 0x00000004060b7824 */ /* 0x000fc800078e020b */
[----:B----4-:R-:W-:Y:S01]  /*0190*/  IMAD.WIDE R2, R11, 0x4, R2 ;  /* 0x000000040b027825 */ /* 0x010fe200078e0202 */
[----:B------:R-:W-:Y:S06]  /*01a0*/  @P0 BRA `(.L_x_1) ;  /* 0x0000000000040947 */ /* 0x000fec0003800000 */
[----:B------:R1:W5:Y:S02]  /*01b0*/  LDG.E R7, desc[UR4][R2.64] ;  /* 0x0000000402077981 */ /* 0x000364000c1e1900 */
.L_x_1:
[----:B------:R-:W-:Y:S05]  /*01c0*/  BSYNC B0 ;  /* 0x0000000000007941 */ /* 0x000fea0003800000 */
.L_x_0:
[----:B------:R-:W-:Y:S05]  /*01d0*/  @P0 EXIT ;  /* 0x000000000000094d */ /* 0x000fea0003800000 */
[----:B-----5:R-:W-:Y:S01]  /*01e0*/  STG.E desc[UR4][R4.64], R7 ;  /* 0x0000000704007986 */ /* 0x020fe2000c101904 */
[----:B------:R-:W-:Y:S05]  /*01f0*/  EXIT ;  /* 0x000000000000794d */ /* 0x000fea0003800000 */
.L_x_2:
[----:B------:R-:W-:-:S00]  /*0200*/  BRA `(.L_x_2) ;  /* 0xfffffffc00fc7947 */ /* 0x000fc0000383ffff */
[----:B------:R-:W-:-:S00]  /*0210*/  NOP ;  /* 0x0000000000007918 */ /* 0x000fc00000000000 */
        /* <DEDUP_REMOVED lines=14> */
.L_x_3:


//--------------------- .nv.constant0.triton_poi_fused_clone_4 --------------------------
	.section	.nv.constant0.triton_poi_fused_clone_4,"a",@progbits
	.sectionflags	@""
	.align	4
.nv.constant0.triton_poi_fused_clone_4:
	.zero		548
